//
// Generated by NVIDIA NVVM Compiler
//
// Compiler Build ID: CL-36424714
// Cuda compilation tools, release 13.0, V13.0.88
// Based on NVVM 20.0.0
//

.version 9.0
.target sm_100
.address_size 64

	// .globl	_Z29fused_im2col_gemm_bias_kernelPKfS0_S0_Pfiiiiiiiiiiiii
// _ZZ29fused_im2col_gemm_bias_kernelPKfS0_S0_PfiiiiiiiiiiiiiE6A_tile has been demoted
// _ZZ29fused_im2col_gemm_bias_kernelPKfS0_S0_PfiiiiiiiiiiiiiE6B_tile has been demoted

.visible .entry _Z29fused_im2col_gemm_bias_kernelPKfS0_S0_Pfiiiiiiiiiiiii(
	.param .u64 .ptr .align 1 _Z29fused_im2col_gemm_bias_kernelPKfS0_S0_Pfiiiiiiiiiiiii_param_0,
	.param .u64 .ptr .align 1 _Z29fused_im2col_gemm_bias_kernelPKfS0_S0_Pfiiiiiiiiiiiii_param_1,
	.param .u64 .ptr .align 1 _Z29fused_im2col_gemm_bias_kernelPKfS0_S0_Pfiiiiiiiiiiiii_param_2,
	.param .u64 .ptr .align 1 _Z29fused_im2col_gemm_bias_kernelPKfS0_S0_Pfiiiiiiiiiiiii_param_3,
	.param .u32 _Z29fused_im2col_gemm_bias_kernelPKfS0_S0_Pfiiiiiiiiiiiii_param_4,
	.param .u32 _Z29fused_im2col_gemm_bias_kernelPKfS0_S0_Pfiiiiiiiiiiiii_param_5,
	.param .u32 _Z29fused_im2col_gemm_bias_kernelPKfS0_S0_Pfiiiiiiiiiiiii_param_6,
	.param .u32 _Z29fused_im2col_gemm_bias_kernelPKfS0_S0_Pfiiiiiiiiiiiii_param_7,
	.param .u32 _Z29fused_im2col_gemm_bias_kernelPKfS0_S0_Pfiiiiiiiiiiiii_param_8,
	.param .u32 _Z29fused_im2col_gemm_bias_kernelPKfS0_S0_Pfiiiiiiiiiiiii_param_9,
	.param .u32 _Z29fused_im2col_gemm_bias_kernelPKfS0_S0_Pfiiiiiiiiiiiii_param_10,
	.param .u32 _Z29fused_im2col_gemm_bias_kernelPKfS0_S0_Pfiiiiiiiiiiiii_param_11,
	.param .u32 _Z29fused_im2col_gemm_bias_kernelPKfS0_S0_Pfiiiiiiiiiiiii_param_12,
	.param .u32 _Z29fused_im2col_gemm_bias_kernelPKfS0_S0_Pfiiiiiiiiiiiii_param_13,
	.param .u32 _Z29fused_im2col_gemm_bias_kernelPKfS0_S0_Pfiiiiiiiiiiiii_param_14,
	.param .u32 _Z29fused_im2col_gemm_bias_kernelPKfS0_S0_Pfiiiiiiiiiiiii_param_15,
	.param .u32 _Z29fused_im2col_gemm_bias_kernelPKfS0_S0_Pfiiiiiiiiiiiii_param_16
)
{
	.reg .pred 	%p<30>;
	.reg .b32 	%r<59>;
	.reg .b32 	%f<66>;
	.reg .b64 	%rd<36>;
	// demoted variable
	.shared .align 4 .b8 _ZZ29fused_im2col_gemm_bias_kernelPKfS0_S0_PfiiiiiiiiiiiiiE6A_tile[1024];
	// demoted variable
	.shared .align 4 .b8 _ZZ29fused_im2col_gemm_bias_kernelPKfS0_S0_PfiiiiiiiiiiiiiE6B_tile[1024];
	ld.param.u64 	%rd7, [_Z29fused_im2col_gemm_bias_kernelPKfS0_S0_Pfiiiiiiiiiiiii_param_1];
	ld.param.u64 	%rd8, [_Z29fused_im2col_gemm_bias_kernelPKfS0_S0_Pfiiiiiiiiiiiii_param_2];
	ld.param.u64 	%rd9, [_Z29fused_im2col_gemm_bias_kernelPKfS0_S0_Pfiiiiiiiiiiiii_param_3];
	ld.param.u32 	%r23, [_Z29fused_im2col_gemm_bias_kernelPKfS0_S0_Pfiiiiiiiiiiiii_param_4];
	ld.param.u32 	%r24, [_Z29fused_im2col_gemm_bias_kernelPKfS0_S0_Pfiiiiiiiiiiiii_param_5];
	ld.param.u32 	%r25, [_Z29fused_im2col_gemm_bias_kernelPKfS0_S0_Pfiiiiiiiiiiiii_param_6];
	ld.param.u32 	%r26, [_Z29fused_im2col_gemm_bias_kernelPKfS0_S0_Pfiiiiiiiiiiiii_param_7];
	ld.param.u32 	%r27, [_Z29fused_im2col_gemm_bias_kernelPKfS0_S0_Pfiiiiiiiiiiiii_param_8];
	ld.param.u32 	%r28, [_Z29fused_im2col_gemm_bias_kernelPKfS0_S0_Pfiiiiiiiiiiiii_param_9];
	ld.param.u32 	%r29, [_Z29fused_im2col_gemm_bias_kernelPKfS0_S0_Pfiiiiiiiiiiiii_param_10];
	ld.param.u32 	%r30, [_Z29fused_im2col_gemm_bias_kernelPKfS0_S0_Pfiiiiiiiiiiiii_param_11];
	ld.param.u32 	%r31, [_Z29fused_im2col_gemm_bias_kernelPKfS0_S0_Pfiiiiiiiiiiiii_param_12];
	ld.param.u32 	%r32, [_Z29fused_im2col_gemm_bias_kernelPKfS0_S0_Pfiiiiiiiiiiiii_param_13];
	ld.param.u32 	%r33, [_Z29fused_im2col_gemm_bias_kernelPKfS0_S0_Pfiiiiiiiiiiiii_param_14];
	ld.param.u32 	%r34, [_Z29fused_im2col_gemm_bias_kernelPKfS0_S0_Pfiiiiiiiiiiiii_param_15];
	ld.param.u32 	%r35, [_Z29fused_im2col_gemm_bias_kernelPKfS0_S0_Pfiiiiiiiiiiiii_param_16];
	mov.u32 	%r1, %ctaid.z;
	mov.u32 	%r36, %ctaid.y;
	shl.b32 	%r37, %r36, 4;
	mov.u32 	%r57, %tid.y;
	add.s32 	%r3, %r37, %r57;
	mov.u32 	%r38, %ctaid.x;
	shl.b32 	%r39, %r38, 4;
	mov.u32 	%r56, %tid.x;
	add.s32 	%r5, %r39, %r56;
	setp.lt.s32 	%p2, %r25, 1;
	mov.f32 	%f63, 0f00000000;
	@%p2 bra 	$L__BB0_12;
	ld.param.u64 	%rd34, [_Z29fused_im2col_gemm_bias_kernelPKfS0_S0_Pfiiiiiiiiiiiii_param_0];
	add.s32 	%r40, %r25, 15;
	shr.u32 	%r41, %r40, 4;
	setp.lt.s32 	%p3, %r3, %r23;
	shl.b32 	%r42, %r57, 6;
	mov.u32 	%r43, _ZZ29fused_im2col_gemm_bias_kernelPKfS0_S0_PfiiiiiiiiiiiiiE6A_tile;
	add.s32 	%r6, %r43, %r42;
	shl.b32 	%r44, %r56, 2;
	add.s32 	%r7, %r6, %r44;
	mul.wide.u32 	%rd10, %r25, %r3;
	setp.lt.s32 	%p4, %r5, %r24;
	mov.u32 	%r45, _ZZ29fused_im2col_gemm_bias_kernelPKfS0_S0_PfiiiiiiiiiiiiiE6B_tile;
	add.s32 	%r12, %r45, %r44;
	add.s32 	%r8, %r12, %r42;
	mul.lo.s32 	%r9, %r30, %r29;
	mul.lo.s32 	%r46, %r34, %r1;
	sub.s32 	%r10, %r46, %r32;
	mul.lo.s32 	%r47, %r35, %r5;
	sub.s32 	%r11, %r47, %r33;
	cvt.s64.s32 	%rd1, %r28;
	and.pred  	%p1, %p3, %p4;
	neg.s32 	%r58, %r41;
	cvt.u64.u32 	%rd11, %r56;
	add.s64 	%rd12, %rd10, %rd11;
	shl.b64 	%rd13, %rd12, 2;
	cvta.to.global.u64 	%rd14, %rd34;
	add.s64 	%rd35, %rd14, %rd13;
	cvta.to.global.u64 	%rd3, %rd7;
	mov.f32 	%f63, 0f00000000;
	not.pred 	%p22, %p1;
$L__BB0_2:
	setp.ge.s32 	%p5, %r3, %r23;
	setp.ge.s32 	%p6, %r56, %r25;
	mov.f32 	%f62, 0f00000000;
	or.pred  	%p7, %p5, %p6;
	@%p7 bra 	$L__BB0_4;
	ld.global.nc.f32 	%f62, [%rd35];
$L__BB0_4:
	setp.ge.s32 	%p8, %r5, %r24;
	st.shared.f32 	[%r7], %f62;
	setp.ge.s32 	%p9, %r57, %r25;
	or.pred  	%p10, %p8, %p9;
	@%p10 bra 	$L__BB0_8;
	div.s32 	%r49, %r57, %r9;
	mul.lo.s32 	%r50, %r49, %r9;
	sub.s32 	%r51, %r57, %r50;
	div.s32 	%r52, %r51, %r30;
	mul.lo.s32 	%r53, %r52, %r30;
	sub.s32 	%r54, %r51, %r53;
	add.s32 	%r18, %r10, %r52;
	add.s32 	%r19, %r11, %r54;
	setp.gt.s32 	%p11, %r18, -1;
	setp.lt.s32 	%p12, %r18, %r27;
	and.pred  	%p13, %p11, %p12;
	setp.gt.s32 	%p14, %r19, -1;
	setp.lt.s32 	%p15, %r19, %r28;
	and.pred  	%p16, %p14, %p15;
	and.pred  	%p18, %p13, %p16;
	not.pred 	%p19, %p18;
	setp.ge.s32 	%p20, %r49, %r31;
	or.pred  	%p21, %p19, %p20;
	@%p21 bra 	$L__BB0_7;
	mul.wide.s32 	%rd15, %r49, %r27;
	cvt.u64.u32 	%rd16, %r18;
	cvt.u64.u32 	%rd17, %r19;
	add.s64 	%rd18, %rd15, %rd16;
	mad.lo.s64 	%rd19, %rd18, %rd1, %rd17;
	shl.b64 	%rd20, %rd19, 2;
	add.s64 	%rd21, %rd3, %rd20;
	ld.global.nc.f32 	%f12, [%rd21];
	st.shared.f32 	[%r8], %f12;
	bra.uni 	$L__BB0_9;
$L__BB0_7:
	mov.b32 	%r55, 0;
	st.shared.u32 	[%r8], %r55;
	bra.uni 	$L__BB0_9;
$L__BB0_8:
	mov.b32 	%r48, 0;
	st.shared.u32 	[%r8], %r48;
$L__BB0_9:
	bar.sync 	0;
	@%p22 bra 	$L__BB0_11;
	ld.shared.f32 	%f13, [%r6];
	ld.shared.f32 	%f14, [%r12];
	fma.rn.f32 	%f15, %f13, %f14, %f63;
	ld.shared.f32 	%f16, [%r6+4];
	ld.shared.f32 	%f17, [%r12+64];
	fma.rn.f32 	%f18, %f16, %f17, %f15;
	ld.shared.f32 	%f19, [%r6+8];
	ld.shared.f32 	%f20, [%r12+128];
	fma.rn.f32 	%f21, %f19, %f20, %f18;
	ld.shared.f32 	%f22, [%r6+12];
	ld.shared.f32 	%f23, [%r12+192];
	fma.rn.f32 	%f24, %f22, %f23, %f21;
	ld.shared.f32 	%f25, [%r6+16];
	ld.shared.f32 	%f26, [%r12+256];
	fma.rn.f32 	%f27, %f25, %f26, %f24;
	ld.shared.f32 	%f28, [%r6+20];
	ld.shared.f32 	%f29, [%r12+320];
	fma.rn.f32 	%f30, %f28, %f29, %f27;
	ld.shared.f32 	%f31, [%r6+24];
	ld.shared.f32 	%f32, [%r12+384];
	fma.rn.f32 	%f33, %f31, %f32, %f30;
	ld.shared.f32 	%f34, [%r6+28];
	ld.shared.f32 	%f35, [%r12+448];
	fma.rn.f32 	%f36, %f34, %f35, %f33;
	ld.shared.f32 	%f37, [%r6+32];
	ld.shared.f32 	%f38, [%r12+512];
	fma.rn.f32 	%f39, %f37, %f38, %f36;
	ld.shared.f32 	%f40, [%r6+36];
	ld.shared.f32 	%f41, [%r12+576];
	fma.rn.f32 	%f42, %f40, %f41, %f39;
	ld.shared.f32 	%f43, [%r6+40];
	ld.shared.f32 	%f44, [%r12+640];
	fma.rn.f32 	%f45, %f43, %f44, %f42;
	ld.shared.f32 	%f46, [%r6+44];
	ld.shared.f32 	%f47, [%r12+704];
	fma.rn.f32 	%f48, %f46, %f47, %f45;
	ld.shared.f32 	%f49, [%r6+48];
	ld.shared.f32 	%f50, [%r12+768];
	fma.rn.f32 	%f51, %f49, %f50, %f48;
	ld.shared.f32 	%f52, [%r6+52];
	ld.shared.f32 	%f53, [%r12+832];
	fma.rn.f32 	%f54, %f52, %f53, %f51;
	ld.shared.f32 	%f55, [%r6+56];
	ld.shared.f32 	%f56, [%r12+896];
	fma.rn.f32 	%f57, %f55, %f56, %f54;
	ld.shared.f32 	%f58, [%r6+60];
	ld.shared.f32 	%f59, [%r12+960];
	fma.rn.f32 	%f63, %f58, %f59, %f57;
$L__BB0_11:
	bar.sync 	0;
	add.s32 	%r58, %r58, 1;
	setp.ne.s32 	%p23, %r58, 0;
	add.s32 	%r57, %r57, 16;
	add.s64 	%rd35, %rd35, 64;
	add.s32 	%r56, %r56, 16;
	@%p23 bra 	$L__BB0_2;
$L__BB0_12:
	setp.ge.s32 	%p24, %r3, %r23;
	setp.ge.s32 	%p25, %r5, %r24;
	or.pred  	%p26, %p24, %p25;
	setp.ge.s32 	%p27, %r1, %r26;
	or.pred  	%p28, %p26, %p27;
	@%p28 bra 	$L__BB0_16;
	setp.eq.s64 	%p29, %rd8, 0;
	@%p29 bra 	$L__BB0_15;
	cvta.to.global.u64 	%rd22, %rd8;
	mul.wide.u32 	%rd23, %r3, 4;
	add.s64 	%rd24, %rd22, %rd23;
	ld.global.nc.f32 	%f60, [%rd24];
	add.f32 	%f63, %f63, %f60;
$L__BB0_15:
	cvt.s64.s32 	%rd25, %r24;
	mul.wide.u32 	%rd26, %r26, %r3;
	cvt.u64.u32 	%rd27, %r1;
	cvt.s64.s32 	%rd28, %r5;
	add.s64 	%rd29, %rd26, %rd27;
	mad.lo.s64 	%rd30, %rd29, %rd25, %rd28;
	cvta.to.global.u64 	%rd31, %rd9;
	shl.b64 	%rd32, %rd30, 2;
	add.s64 	%rd33, %rd31, %rd32;
	st.global.f32 	[%rd33], %f63;
$L__BB0_16:
	ret;

}


// ===== COMPILED SASS (sm_100) =====

	.target	sm_100

	.elftype	@"ET_EXEC"


//--------------------- .note.nv.tkinfo           --------------------------
	.section	.note.nv.tkinfo,"",@"SHT_NOTE"
	.sectionflags	@"SHF_NOTE_NV_TKINFO"
	.tkinfo
        /*0018*/ 	.word	0x00000002
        /*0030*/ 	.string	""
        /*0030*/ 	.string	"ptxas"
        /*0030*/ 	.string	"Cuda compilation tools, release 13.0, V13.0.88"
        /*0030*/ 	.string	"Build cuda_13.0.r13.0/compiler.36424714_0"
        /*0030*/ 	.string	"-arch sm_100 -m 64 "



//--------------------- .note.nv.cuinfo           --------------------------
	.section	.note.nv.cuinfo,"",@"SHT_NOTE"
	.sectionflags	@"SHF_NOTE_NV_CUINFO"
        /*0018*/ 	.short	0x0002
        /*001a*/ 	.short	0x0064
        /*001c*/ 	.short	0x0082
	.zero		2


//--------------------- .nv.info                  --------------------------
	.section	.nv.info,"",@"SHT_CUDA_INFO"
	.align	4


	//----- nvinfo : EIATTR_REGCOUNT
	.align		4
        /*0000*/ 	.byte	0x04, 0x2f
        /*0002*/ 	.short	(.L_1 - .L_0)
	.align		4
.L_0:
        /*0004*/ 	.word	index@(_Z29fused_im2col_gemm_bias_kernelPKfS0_S0_Pfiiiiiiiiiiiii)
        /*0008*/ 	.word	0x00000020


	//----- nvinfo : EIATTR_FRAME_SIZE
	.align		4
.L_1:
        /*000c*/ 	.byte	0x04, 0x11
        /*000e*/ 	.short	(.L_3 - .L_2)
	.align		4
.L_2:
        /*0010*/ 	.word	index@(_Z29fused_im2col_gemm_bias_kernelPKfS0_S0_Pfiiiiiiiiiiiii)
        /*0014*/ 	.word	0x00000000


	//----- nvinfo : EIATTR_MIN_STACK_SIZE
	.align		4
.L_3:
        /*0018*/ 	.byte	0x04, 0x12
        /*001a*/ 	.short	(.L_5 - .L_4)
	.align		4
.L_4:
        /*001c*/ 	.word	index@(_Z29fused_im2col_gemm_bias_kernelPKfS0_S0_Pfiiiiiiiiiiiii)
        /*0020*/ 	.word	0x00000000
.L_5:


//--------------------- .nv.compat                --------------------------
	.section	.nv.compat,"",@"SHT_CUDA_COMPAT_INFO"
	.align	4
        /*0000*/ 	.byte	0x02, 0x09, 0x00, 0x00, 0x02, 0x02, 0x01, 0x00, 0x02, 0x05, 0x05, 0x00, 0x03, 0x07, 0x01, 0x01
        /*0010*/ 	.byte	0x02, 0x03, 0x00, 0x00, 0x02, 0x06, 0x01, 0x00, 0x04, 0x0b, 0x08, 0x00, 0x09, 0x00, 0x00, 0x00
        /*0020*/ 	.byte	0x00, 0x00, 0x00, 0x00


//--------------------- .nv.info._Z29fused_im2col_gemm_bias_kernelPKfS0_S0_Pfiiiiiiiiiiiii --------------------------
	.section	.nv.info._Z29fused_im2col_gemm_bias_kernelPKfS0_S0_Pfiiiiiiiiiiiii,"",@"SHT_CUDA_INFO"
	.sectionflags	@""
	.align	4


	//----- nvinfo : EIATTR_CUDA_API_VERSION
	.align		4
        /*0000*/ 	.byte	0x04, 0x37
        /*0002*/ 	.short	(.L_7 - .L_6)
.L_6:
        /*0004*/ 	.word	0x00000082


	//----- nvinfo : EIATTR_KPARAM_INFO
	.align		4
.L_7:
        /*0008*/ 	.byte	0x04, 0x17
        /*000a*/ 	.short	(.L_9 - .L_8)
.L_8:
        /*000c*/ 	.word	0x00000000
        /*0010*/ 	.short	0x0010
        /*0012*/ 	.short	0x0050
        /*0014*/ 	.byte	0x00, 0xf0, 0x11, 0x00


	//----- nvinfo : EIATTR_KPARAM_INFO
	.align		4
.L_9:
        /*0018*/ 	.byte	0x04, 0x17
        /*001a*/ 	.short	(.L_11 - .L_10)
.L_10:
        /*001c*/ 	.word	0x00000000
        /*0020*/ 	.short	0x000f
        /*0022*/ 	.short	0x004c
        /*0024*/ 	.byte	0x00, 0xf0, 0x11, 0x00


	//----- nvinfo : EIATTR_KPARAM_INFO
	.align		4
.L_11:
        /*0028*/ 	.byte	0x04, 0x17
        /*002a*/ 	.short	(.L_13 - .L_12)
.L_12:
        /*002c*/ 	.word	0x00000000
        /*0030*/ 	.short	0x000e
        /*0032*/ 	.short	0x0048
        /*0034*/ 	.byte	0x00, 0xf0, 0x11, 0x00


	//----- nvinfo : EIATTR_KPARAM_INFO
	.align		4
.L_13:
        /*0038*/ 	.byte	0x04, 0x17
        /*003a*/ 	.short	(.L_15 - .L_14)
.L_14:
        /*003c*/ 	.word	0x00000000
        /*0040*/ 	.short	0x000d
        /*0042*/ 	.short	0x0044
        /*0044*/ 	.byte	0x00, 0xf0, 0x11, 0x00


	//----- nvinfo : EIATTR_KPARAM_INFO
	.align		4
.L_15:
        /*0048*/ 	.byte	0x04, 0x17
        /*004a*/ 	.short	(.L_17 - .L_16)
.L_16:
        /*004c*/ 	.word	0x00000000
        /*0050*/ 	.short	0x000c
        /*0052*/ 	.short	0x0040
        /*0054*/ 	.byte	0x00, 0xf0, 0x11, 0x00


	//----- nvinfo : EIATTR_KPARAM_INFO
	.align		4
.L_17:
        /*0058*/ 	.byte	0x04, 0x17
        /*005a*/ 	.short	(.L_19 - .L_18)
.L_18:
        /*005c*/ 	.word	0x00000000
        /*0060*/ 	.short	0x000b
        /*0062*/ 	.short	0x003c
        /*0064*/ 	.byte	0x00, 0xf0, 0x11, 0x00


	//----- nvinfo : EIATTR_KPARAM_INFO
	.align		4
.L_19:
        /*0068*/ 	.byte	0x04, 0x17
        /*006a*/ 	.short	(.L_21 - .L_20)
.L_20:
        /*006c*/ 	.word	0x00000000
        /*0070*/ 	.short	0x000a
        /*0072*/ 	.short	0x0038
        /*0074*/ 	.byte	0x00, 0xf0, 0x11, 0x00


	//----- nvinfo : EIATTR_KPARAM_INFO
	.align		4
.L_21:
        /*0078*/ 	.byte	0x04, 0x17
        /*007a*/ 	.short	(.L_23 - .L_22)
.L_22:
        /*007c*/ 	.word	0x00000000
        /*0080*/ 	.short	0x0009
        /*0082*/ 	.short	0x0034
        /*0084*/ 	.byte	0x00, 0xf0, 0x11, 0x00


	//----- nvinfo : EIATTR_KPARAM_INFO
	.align		4
.L_23:
        /*0088*/ 	.byte	0x04, 0x17
        /*008a*/ 	.short	(.L_25 - .L_24)
.L_24:
        /*008c*/ 	.word	0x00000000
        /*0090*/ 	.short	0x0008
        /*0092*/ 	.short	0x0030
        /*0094*/ 	.byte	0x00, 0xf0, 0x11, 0x00


	//----- nvinfo : EIATTR_KPARAM_INFO
	.align		4
.L_25:
        /*0098*/ 	.byte	0x04, 0x17
        /*009a*/ 	.short	(.L_27 - .L_26)
.L_26:
        /*009c*/ 	.word	0x00000000
        /*00a0*/ 	.short	0x0007
        /*00a2*/ 	.short	0x002c
        /*00a4*/ 	.byte	0x00, 0xf0, 0x11, 0x00


	//----- nvinfo : EIATTR_KPARAM_INFO
	.align		4
.L_27:
        /*00a8*/ 	.byte	0x04, 0x17
        /*00aa*/ 	.short	(.L_29 - .L_28)
.L_28:
        /*00ac*/ 	.word	0x00000000
        /*00b0*/ 	.short	0x0006
        /*00b2*/ 	.short	0x0028
        /*00b4*/ 	.byte	0x00, 0xf0, 0x11, 0x00


	//----- nvinfo : EIATTR_KPARAM_INFO
	.align		4
.L_29:
        /*00b8*/ 	.byte	0x04, 0x17
        /*00ba*/ 	.short	(.L_31 - .L_30)
.L_30:
        /*00bc*/ 	.word	0x00000000
        /*00c0*/ 	.short	0x0005
        /*00c2*/ 	.short	0x0024
        /*00c4*/ 	.byte	0x00, 0xf0, 0x11, 0x00


	//----- nvinfo : EIATTR_KPARAM_INFO
	.align		4
.L_31:
        /*00c8*/ 	.byte	0x04, 0x17
        /*00ca*/ 	.short	(.L_33 - .L_32)
.L_32:
        /*00cc*/ 	.word	0x00000000
        /*00d0*/ 	.short	0x0004
        /*00d2*/ 	.short	0x0020
        /*00d4*/ 	.byte	0x00, 0xf0, 0x11, 0x00


	//----- nvinfo : EIATTR_KPARAM_INFO
	.align		4
.L_33:
        /*00d8*/ 	.byte	0x04, 0x17
        /*00da*/ 	.short	(.L_35 - .L_34)
.L_34:
        /*00dc*/ 	.word	0x00000000
        /*00e0*/ 	.short	0x0003
        /*00e2*/ 	.short	0x0018
        /*00e4*/ 	.byte	0x00, 0xf5, 0x21, 0x00


	//----- nvinfo : EIATTR_KPARAM_INFO
	.align		4
.L_35:
        /*00e8*/ 	.byte	0x04, 0x17
        /*00ea*/ 	.short	(.L_37 - .L_36)
.L_36:
        /*00ec*/ 	.word	0x00000000
        /*00f0*/ 	.short	0x0002
        /*00f2*/ 	.short	0x0010
        /*00f4*/ 	.byte	0x00, 0xf5, 0x21, 0x00


	//----- nvinfo : EIATTR_KPARAM_INFO
	.align		4
.L_37:
        /*00f8*/ 	.byte	0x04, 0x17
        /*00fa*/ 	.short	(.L_39 - .L_38)
.L_38:
        /*00fc*/ 	.word	0x00000000
        /*0100*/ 	.short	0x0001
        /*0102*/ 	.short	0x0008
        /*0104*/ 	.byte	0x00, 0xf5, 0x21, 0x00


	//----- nvinfo : EIATTR_KPARAM_INFO
	.align		4
.L_39:
        /*0108*/ 	.byte	0x04, 0x17
        /*010a*/ 	.short	(.L_41 - .L_40)
.L_40:
        /*010c*/ 	.word	0x00000000
        /*0110*/ 	.short	0x0000
        /*0112*/ 	.short	0x0000
        /*0114*/ 	.byte	0x00, 0xf5, 0x21, 0x00


	//----- nvinfo : EIATTR_SPARSE_MMA_MASK
	.align		4
.L_41:
        /*0118*/ 	.byte	0x03, 0x50
        /*011a*/ 	.short	0x0000


	//----- nvinfo : EIATTR_MAXREG_COUNT
	.align		4
        /*011c*/ 	.byte	0x03, 0x1b
        /*011e*/ 	.short	0x00ff


	//----- nvinfo : EIATTR_NUM_BARRIERS
	.align		4
        /*0120*/ 	.byte	0x02, 0x4c
        /*0122*/ 	.byte	0x01
	.zero		1


	//----- nvinfo : EIATTR_MERCURY_ISA_VERSION
	.align		4
        /*0124*/ 	.byte	0x03, 0x5f
        /*0126*/ 	.short	0x0101


	//----- nvinfo : EIATTR_VRC_CTA_INIT_COUNT
	.align		4
        /*0128*/ 	.byte	0x02, 0x4a
	.zero		1
	.zero		1


	//----- nvinfo : EIATTR_EXIT_INSTR_OFFSETS
	.align		4
        /*012c*/ 	.byte	0x04, 0x1c
        /*012e*/ 	.short	(.L_43 - .L_42)


	//   ....[0]....
.L_42:
        /*0130*/ 	.word	0x00000bf0


	//   ....[1]....
        /*0134*/ 	.word	0x00000d40


	//----- nvinfo : EIATTR_CRS_STACK_SIZE
	.align		4
.L_43:
        /*0138*/ 	.byte	0x04, 0x1e
        /*013a*/ 	.short	(.L_45 - .L_44)
.L_44:
        /*013c*/ 	.word	0x00000000


	//----- nvinfo : EIATTR_CBANK_PARAM_SIZE
	.align		4
.L_45:
        /*0140*/ 	.byte	0x03, 0x19
        /*0142*/ 	.short	0x0054


	//----- nvinfo : EIATTR_PARAM_CBANK
	.align		4
        /*0144*/ 	.byte	0x04, 0x0a
        /*0146*/ 	.short	(.L_47 - .L_46)
	.align		4
.L_46:
        /*0148*/ 	.word	index@(.nv.constant0._Z29fused_im2col_gemm_bias_kernelPKfS0_S0_Pfiiiiiiiiiiiii)
        /*014c*/ 	.short	0x0380
        /*014e*/ 	.short	0x0054


	//----- nvinfo : EIATTR_SW_WAR
	.align		4
.L_47:
        /*0150*/ 	.byte	0x04, 0x36
        /*0152*/ 	.short	(.L_49 - .L_48)
.L_48:
        /*0154*/ 	.word	0x00000008
.L_49:


//--------------------- .nv.callgraph             --------------------------
	.section	.nv.callgraph,"",@"SHT_CUDA_CALLGRAPH"
	.align	4
	.sectionentsize	8
	.align		4
        /*0000*/ 	.word	0x00000000
	.align		4
        /*0004*/ 	.word	0xffffffff
	.align		4
        /*0008*/ 	.word	0x00000000
	.align		4
        /*000c*/ 	.word	0xfffffffe
	.align		4
        /*0010*/ 	.word	0x00000000
	.align		4
        /*0014*/ 	.word	0xfffffffd
	.align		4
        /*0018*/ 	.word	0x00000000
	.align		4
        /*001c*/ 	.word	0xfffffffc


//--------------------- .text._Z29fused_im2col_gemm_bias_kernelPKfS0_S0_Pfiiiiiiiiiiiii --------------------------
	.section	.text._Z29fused_im2col_gemm_bias_kernelPKfS0_S0_Pfiiiiiiiiiiiii,"ax",@progbits
	.align	128
        .global         _Z29fused_im2col_gemm_bias_kernelPKfS0_S0_Pfiiiiiiiiiiiii
        .type           _Z29fused_im2col_gemm_bias_kernelPKfS0_S0_Pfiiiiiiiiiiiii,@function
        .size           _Z29fused_im2col_gemm_bias_kernelPKfS0_S0_Pfiiiiiiiiiiiii,(.L_x_9 - _Z29fused_im2col_gemm_bias_kernelPKfS0_S0_Pfiiiiiiiiiiiii)
        .other          _Z29fused_im2col_gemm_bias_kernelPKfS0_S0_Pfiiiiiiiiiiiii,@"STO_CUDA_ENTRY STV_DEFAULT"
_Z29fused_im2col_gemm_bias_kernelPKfS0_S0_Pfiiiiiiiiiiiii:
.text._Z29fused_im2col_gemm_bias_kernelPKfS0_S0_Pfiiiiiiiiiiiii:
[----:B------:R-:W-:Y:S01]  /*0000*/  LDC R1, c[0x0][0x37c] ;  /* 0x0000df00ff017b82 */ /* 0x000fe20000000800 */
[----:B------:R-:W0:Y:S01]  /*0010*/  S2R R22, SR_CTAID.Y ;  /* 0x0000000000167919 */ /* 0x000e220000002600 */
[----:B------:R-:W1:Y:S06]  /*0020*/  LDCU UR10, c[0x0][0x3a8] ;  /* 0x00007500ff0a77ac */ /* 0x000e6c0008000800 */
[----:B------:R-:W2:Y:S01]  /*0030*/  S2UR UR8, SR_CTAID.Z ;  /* 0x00000000000879c3 */ /* 0x000ea20000002700 */
[----:B------:R-:W-:Y:S01]  /*0040*/  IMAD.MOV.U32 R23, RZ, RZ, RZ ;  /* 0x000000ffff177224 */ /* 0x000fe200078e00ff */
[----:B------:R-:W0:Y:S01]  /*0050*/  S2R R16, SR_TID.Y ;  /* 0x0000000000107919 */ /* 0x000e220000002200 */
[----:B------:R-:W3:Y:S01]  /*0060*/  LDCU.64 UR12, c[0x0][0x358] ;  /* 0x00006b00ff0c77ac */ /* 0x000ee20008000a00 */
[----:B------:R-:W4:Y:S01]  /*0070*/  S2R R24, SR_CTAID.X ;  /* 0x0000000000187919 */ /* 0x000f220000002500 */
[----:B------:R-:W4:Y:S01]  /*0080*/  S2R R0, SR_TID.X ;  /* 0x0000000000007919 */ /* 0x000f220000002100 */
[----:B-1----:R-:W-:Y:S01]  /*0090*/  UISETP.GE.AND UP0, UPT, UR10, 0x1, UPT ;  /* 0x000000010a00788c */ /* 0x002fe2000bf06270 */
[----:B0-----:R-:W-:Y:S01]  /*00a0*/  IMAD R22, R22, 0x10, R16 ;  /* 0x0000001016167824 */ /* 0x001fe200078e0210 */
[----:B----4-:R-:W-:-:S07]  /*00b0*/  LEA R24, R24, R0, 0x4 ;  /* 0x0000000018187211 */ /* 0x010fce00078e20ff */
[----:B--23--:R-:W-:Y:S05]  /*00c0*/  BRA.U !UP0, `(.L_x_0) ;  /* 0x0000000908b47547 */ /* 0x00cfea000b800000 */
[----:B------:R-:W0:Y:S01]  /*00d0*/  S2UR UR7, SR_CgaCtaId ;  /* 0x00000000000779c3 */ /* 0x000e220000008800 */
[----:B------:R-:W1:Y:S01]  /*00e0*/  LDCU.64 UR18, c[0x0][0x380] ;  /* 0x00007000ff1277ac */ /* 0x000e620008000a00 */
[----:B------:R-:W-:Y:S02]  /*00f0*/  IMAD.MOV.U32 R2, RZ, RZ, R0 ;  /* 0x000000ffff027224 */ /* 0x000fe400078e0000 */
[----:B------:R-:W-:Y:S02]  /*0100*/  HFMA2 R23, -RZ, RZ, 0, 0 ;  /* 0x00000000ff177431 */ /* 0x000fe400000001ff */
[----:B------:R-:W-:Y:S01]  /*0110*/  IMAD.MOV.U32 R3, RZ, RZ, RZ ;  /* 0x000000ffff037224 */ /* 0x000fe200078e00ff */
[----:B------:R-:W2:Y:S01]  /*0120*/  LDCU.64 UR16, c[0x0][0x3a0] ;  /* 0x00007400ff1077ac */ /* 0x000ea20008000a00 */
[----:B------:R-:W3:Y:S01]  /*0130*/  LDC.64 R10, c[0x0][0x3b8] ;  /* 0x0000ee00ff0a7b82 */ /* 0x000ee20000000a00 */
[----:B------:R-:W-:Y:S01]  /*0140*/  IMAD.WIDE.U32 R8, R22, UR10, R2 ;  /* 0x0000000a16087c25 */ /* 0x000fe2000f8e0002 */
[----:B------:R-:W4:Y:S01]  /*0150*/  LDCU.64 UR14, c[0x0][0x3c8] ;  /* 0x00007900ff0e77ac */ /* 0x000f220008000a00 */
[----:B------:R-:W-:Y:S01]  /*0160*/  UMOV UR5, 0x400 ;  /* 0x0000040000057882 */ /* 0x000fe20000000000 */
[----:B------:R-:W-:-:S04]  /*0170*/  UIADD3 UR4, UPT, UPT, UR10, 0xf, URZ ;  /* 0x0000000f0a047890 */ /* 0x000fc8000fffe0ff */
[----:B------:R-:W4:Y:S01]  /*0180*/  LDC R13, c[0x0][0x3d0] ;  /* 0x0000f400ff0d7b82 */ /* 0x000f220000000800 */
[----:B------:R-:W5:Y:S01]  /*0190*/  LDCU UR6, c[0x0][0x3c4] ;  /* 0x00007880ff0677ac */ /* 0x000f620008000800 */
[C---:B-1----:R-:W-:Y:S01]  /*01a0*/  LEA R4, P0, R8.reuse, UR18, 0x2 ;  /* 0x0000001208047c11 */ /* 0x042fe2000f8010ff */
[----:B------:R-:W1:Y:S03]  /*01b0*/  LDCU UR9, c[0x0][0x3b4] ;  /* 0x00007680ff0977ac */ /* 0x000e660008000800 */
[----:B------:R-:W-:Y:S02]  /*01c0*/  LEA.HI.X R5, R8, UR19, R9, 0x2, P0 ;  /* 0x0000001308057c11 */ /* 0x000fe400080f1409 */
[----:B------:R-:W1:Y:S01]  /*01d0*/  LDC R2, c[0x0][0x3bc] ;  /* 0x0000ef00ff027b82 */ /* 0x000e620000000800 */
[----:B0-----:R-:W-:Y:S01]  /*01e0*/  ULEA UR10, UR7, UR5, 0x18 ;  /* 0x00000005070a7291 */ /* 0x001fe2000f8ec0ff */
[----:B--2---:R-:W-:Y:S01]  /*01f0*/  ISETP.GE.AND P0, PT, R24, UR17, PT ;  /* 0x0000001118007c0c */ /* 0x004fe2000bf06270 */
[----:B------:R-:W-:-:S02]  /*0200*/  UIADD3 UR5, UPT, UPT, UR5, 0x400, URZ ;  /* 0x0000040005057890 */ /* 0x000fc4000fffe0ff */
[----:B------:R-:W-:Y:S01]  /*0210*/  USHF.R.U32.HI UR4, URZ, 0x4, UR4 ;  /* 0x00000004ff047899 */ /* 0x000fe20008011604 */
[----:B------:R-:W-:Y:S01]  /*0220*/  ISETP.LT.AND P0, PT, R22, UR16, !P0 ;  /* 0x0000001016007c0c */ /* 0x000fe2000c701270 */
[----:B------:R-:W-:Y:S01]  /*0230*/  ULEA UR5, UR7, UR5, 0x18 ;  /* 0x0000000507057291 */ /* 0x000fe2000f8ec0ff */
[----:B------:R-:W0:Y:S01]  /*0240*/  LDC.64 R6, c[0x0][0x3b0] ;  /* 0x0000ec00ff067b82 */ /* 0x000e220000000a00 */
[----:B------:R-:W-:Y:S01]  /*0250*/  LEA R17, R16, UR10, 0x6 ;  /* 0x0000000a10117c11 */ /* 0x000fe2000f8e30ff */
[----:B---3--:R-:W-:Y:S01]  /*0260*/  IMAD R3, R11, R10, RZ ;  /* 0x0000000a0b037224 */ /* 0x008fe200078e02ff */
[----:B------:R-:W2:Y:S02]  /*0270*/  LDCU UR22, c[0x0][0x3a8] ;  /* 0x00007500ff1677ac */ /* 0x000ea40008000800 */
[C---:B------:R-:W-:Y:S01]  /*0280*/  LEA R19, R0.reuse, UR5, 0x2 ;  /* 0x0000000500137c11 */ /* 0x040fe2000f8e10ff */
[----:B------:R-:W-:Y:S01]  /*0290*/  IMAD R20, R0, 0x4, R17 ;  /* 0x0000000400147824 */ /* 0x000fe200078e0211 */
[----:B------:R-:W3:Y:S01]  /*02a0*/  LDCU UR23, c[0x0][0x3a0] ;  /* 0x00007400ff1777ac */ /* 0x000ee20008000800 */
[----:B----4-:R-:W-:Y:S01]  /*02b0*/  IMAD R18, R24, R13, -UR14 ;  /* 0x8000000e18127e24 */ /* 0x010fe2000f8e020d */
[----:B------:R-:W-:Y:S01]  /*02c0*/  LEA R21, R16, R19, 0x6 ;  /* 0x0000001310157211 */ /* 0x000fe200078e30ff */
[----:B------:R-:W4:Y:S01]  /*02d0*/  LDCU UR24, c[0x0][0x3a4] ;  /* 0x00007480ff1877ac */ /* 0x000f220008000800 */
[----:B------:R-:W0:Y:S01]  /*02e0*/  LDCU UR11, c[0x0][0x3c0] ;  /* 0x00007800ff0b77ac */ /* 0x000e220008000800 */
[----:B------:R-:W0:Y:S01]  /*02f0*/  LDCU.64 UR20, c[0x0][0x388] ;  /* 0x00007100ff1477ac */ /* 0x000e220008000a00 */
[----:B-----5:R-:W-:-:S02]  /*0300*/  UIMAD UR6, UR8, UR15, -UR6 ;  /* 0x0000000f080672a4 */ /* 0x020fc4000f8e0a06 */
[----:B-1----:R-:W-:Y:S02]  /*0310*/  USHF.R.S32.HI UR7, URZ, 0x1f, UR9 ;  /* 0x0000001fff077899 */ /* 0x002fe40008011409 */
[----:B------:R-:W-:-:S12]  /*0320*/  UIADD3 UR4, UPT, UPT, -UR4, URZ, URZ ;  /* 0x000000ff04047290 */ /* 0x000fd8000fffe1ff */
.L_x_7:
[----:B--2---:R-:W-:Y:S01]  /*0330*/  ISETP.GE.AND P1, PT, R0, UR22, PT ;  /* 0x0000001600007c0c */ /* 0x004fe2000bf26270 */
[----:B-1----:R-:W-:-:S03]  /*0340*/  IMAD.MOV.U32 R9, RZ, RZ, RZ ;  /* 0x000000ffff097224 */ /* 0x002fc600078e00ff */
[----:B---3--:R-:W-:-:S13]  /*0350*/  ISETP.GE.OR P1, PT, R22, UR23, P1 ;  /* 0x0000001716007c0c */ /* 0x008fda0008f26670 */
[----:B------:R-:W2:Y:S01]  /*0360*/  @!P1 LDG.E.CONSTANT R9, desc[UR12][R4.64] ;  /* 0x0000000c04099981 */ /* 0x000ea2000c1e9900 */
[----:B------:R-:W-:Y:S01]  /*0370*/  ISETP.GE.AND P1, PT, R16, UR22, PT ;  /* 0x0000001610007c0c */ /* 0x000fe2000bf26270 */
[----:B------:R-:W-:Y:S01]  /*0380*/  UIADD3 UR4, UPT, UPT, UR4, 0x1, URZ ;  /* 0x0000000104047890 */ /* 0x000fe2000fffe0ff */
[----:B------:R-:W-:Y:S02]  /*0390*/  BSSY.RECONVERGENT B0, `(.L_x_1) ;  /* 0x0000052000007945 */ /* 0x000fe40003800200 */
[----:B----4-:R-:W-:Y:S01]  /*03a0*/  ISETP.GE.OR P1, PT, R24, UR24, P1 ;  /* 0x0000001818007c0c */ /* 0x010fe20008f26670 */
[----:B------:R-:W-:Y:S01]  /*03b0*/  UISETP.NE.AND UP0, UPT, UR4, URZ, UPT ;  /* 0x000000ff0400728c */ /* 0x000fe2000bf05270 */
[----:B--2---:R1:W-:Y:S11]  /*03c0*/  STS [R20], R9 ;  /* 0x0000000914007388 */ /* 0x0043f60000000800 */
[----:B------:R-:W-:Y:S05]  /*03d0*/  @P1 BRA `(.L_x_2) ;  /* 0x0000000400301947 */ /* 0x000fea0003800000 */
[-C--:B------:R-:W-:Y:S02]  /*03e0*/  IABS R11, R3.reuse ;  /* 0x00000003000b7213 */ /* 0x080fe40000000000 */
[----:B------:R-:W-:Y:S02]  /*03f0*/  IABS R14, R3 ;  /* 0x00000003000e7213 */ /* 0x000fe40000000000 */
[----:B------:R-:W2:Y:S03]  /*0400*/  I2F.RP R10, R11 ;  /* 0x0000000b000a7306 */ /* 0x000ea60000209400 */
[----:B------:R-:W-:-:S05]  /*0410*/  IMAD.MOV R15, RZ, RZ, -R14 ;  /* 0x000000ffff0f7224 */ /* 0x000fca00078e0a0e */
[----:B--2---:R-:W2:Y:S02]  /*0420*/  MUFU.RCP R10, R10 ;  /* 0x0000000a000a7308 */ /* 0x004ea40000001000 */
[----:B--2---:R-:W-:Y:S02]  /*0430*/  IADD3 R8, PT, PT, R10, 0xffffffe, RZ ;  /* 0x0ffffffe0a087810 */ /* 0x004fe40007ffe0ff */
[----:B------:R-:W-:-:S04]  /*0440*/  IABS R10, R2 ;  /* 0x00000002000a7213 */ /* 0x000fc80000000000 */
[----:B-1----:R1:W2:Y:S02]  /*0450*/  F2I.FTZ.U32.TRUNC.NTZ R9, R8 ;  /* 0x0000000800097305 */ /* 0x0022a4000021f000 */
[----:B-1----:R-:W-:Y:S01]  /*0460*/  MOV R8, RZ ;  /* 0x000000ff00087202 */ /* 0x002fe20000000f00 */
[----:B--2---:R-:W-:-:S04]  /*0470*/  IMAD.MOV R12, RZ, RZ, -R9 ;  /* 0x000000ffff0c7224 */ /* 0x004fc800078e0a09 */
[----:B------:R-:W-:Y:S01]  /*0480*/  IMAD R13, R12, R11, RZ ;  /* 0x0000000b0c0d7224 */ /* 0x000fe200078e02ff */
[----:B------:R-:W-:-:S03]  /*0490*/  IABS R12, R16 ;  /* 0x00000010000c7213 */ /* 0x000fc60000000000 */
[----:B------:R-:W-:Y:S02]  /*04a0*/  IMAD.HI.U32 R9, R9, R13, R8 ;  /* 0x0000000d09097227 */ /* 0x000fe400078e0008 */
[----:B------:R-:W1:Y:S04]  /*04b0*/  I2F.RP R13, R10 ;  /* 0x0000000a000d7306 */ /* 0x000e680000209400 */
[----:B------:R-:W-:Y:S01]  /*04c0*/  IMAD.HI.U32 R8, R9, R12, RZ ;  /* 0x0000000c09087227 */ /* 0x000fe200078e00ff */
[----:B------:R-:W-:-:S03]  /*04d0*/  LOP3.LUT R9, R16, R3, RZ, 0x3c, !PT ;  /* 0x0000000310097212 */ /* 0x000fc600078e3cff */
[----:B------:R-:W-:Y:S01]  /*04e0*/  IMAD R12, R8, R15, R12 ;  /* 0x0000000f080c7224 */ /* 0x000fe200078e020c */
[----:B------:R-:W-:-:S04]  /*04f0*/  ISETP.GE.AND P2, PT, R9, RZ, PT ;  /* 0x000000ff0900720c */ /* 0x000fc80003f46270 */
[----:B------:R-:W-:Y:S01]  /*0500*/  ISETP.GT.U32.AND P3, PT, R11, R12, PT ;  /* 0x0000000c0b00720c */ /* 0x000fe20003f64070 */
[----:B-1----:R-:W1:-:S12]  /*0510*/  MUFU.RCP R13, R13 ;  /* 0x0000000d000d7308 */ /* 0x002e580000001000 */
[-C--:B------:R-:W-:Y:S02]  /*0520*/  @!P3 IADD3 R12, PT, PT, R12, -R11.reuse, RZ ;  /* 0x8000000b0c0cb210 */ /* 0x080fe40007ffe0ff */
[----:B------:R-:W-:Y:S02]  /*0530*/  @!P3 IADD3 R8, PT, PT, R8, 0x1, RZ ;  /* 0x000000010808b810 */ /* 0x000fe40007ffe0ff */
[----:B------:R-:W-:Y:S01]  /*0540*/  ISETP.GE.U32.AND P1, PT, R12, R11, PT ;  /* 0x0000000b0c00720c */ /* 0x000fe20003f26070 */
[----:B-1----:R-:W-:Y:S01]  /*0550*/  VIADD R9, R13, 0xffffffe ;  /* 0x0ffffffe0d097836 */ /* 0x002fe20000000000 */
[----:B------:R-:W-:-:S05]  /*0560*/  ISETP.NE.AND P3, PT, R3, RZ, PT ;  /* 0x000000ff0300720c */ /* 0x000fca0003f65270 */
[----:B------:R-:W1:Y:S06]  /*0570*/  F2I.FTZ.U32.TRUNC.NTZ R9, R9 ;  /* 0x0000000900097305 */ /* 0x000e6c000021f000 */
[----:B------:R-:W-:-:S05]  /*0580*/  @P1 VIADD R8, R8, 0x1 ;  /* 0x0000000108081836 */ /* 0x000fca0000000000 */
[----:B------:R-:W-:Y:S01]  /*0590*/  MOV R11, R8 ;  /* 0x00000008000b7202 */ /* 0x000fe20000000f00 */
[----:B------:R-:W-:-:S04]  /*05a0*/  HFMA2 R8, -RZ, RZ, 0, 0 ;  /* 0x00000000ff087431 */ /* 0x000fc800000001ff */
[----:B------:R-:W-:Y:S01]  /*05b0*/  @!P2 IMAD.MOV R11, RZ, RZ, -R11 ;  /* 0x000000ffff0ba224 */ /* 0x000fe200078e0a0b */
[----:B------:R-:W-:Y:S02]  /*05c0*/  @!P3 LOP3.LUT R11, RZ, R3, RZ, 0x33, !PT ;  /* 0x00000003ff0bb212 */ /* 0x000fe400078e33ff */
[----:B-1----:R-:W-:-:S03]  /*05d0*/  IADD3 R15, PT, PT, RZ, -R9, RZ ;  /* 0x80000009ff0f7210 */ /* 0x002fc60007ffe0ff */
[----:B------:R-:W-:Y:S02]  /*05e0*/  IMAD.MOV R13, RZ, RZ, -R11 ;  /* 0x000000ffff0d7224 */ /* 0x000fe400078e0a0b */
[----:B------:R-:W-:Y:S02]  /*05f0*/  IMAD R15, R15, R10, RZ ;  /* 0x0000000a0f0f7224 */ /* 0x000fe400078e02ff */
[----:B------:R-:W-:Y:S02]  /*0600*/  IMAD R13, R3, R13, R16 ;  /* 0x0000000d030d7224 */ /* 0x000fe400078e0210 */
[----:B------:R-:W-:-:S03]  /*0610*/  IMAD.HI.U32 R8, R9, R15, R8 ;  /* 0x0000000f09087227 */ /* 0x000fc600078e0008 */
[----:B------:R-:W-:-:S05]  /*0620*/  IABS R12, R13 ;  /* 0x0000000d000c7213 */ /* 0x000fca0000000000 */
[----:B------:R-:W-:-:S04]  /*0630*/  IMAD.MOV.U32 R9, RZ, RZ, R12 ;  /* 0x000000ffff097224 */ /* 0x000fc800078e000c */
[----:B------:R-:W-:-:S05]  /*0640*/  IMAD.HI.U32 R8, R8, R9, RZ ;  /* 0x0000000908087227 */ /* 0x000fca00078e00ff */
[----:B------:R-:W-:-:S05]  /*0650*/  IADD3 R12, PT, PT, -R8, RZ, RZ ;  /* 0x000000ff080c7210 */ /* 0x000fca0007ffe1ff */
[----:B------:R-:W-:-:S05]  /*0660*/  IMAD R9, R10, R12, R9 ;  /* 0x0000000c0a097224 */ /* 0x000fca00078e0209 */
[----:B------:R-:W-:-:S13]  /*0670*/  ISETP.GT.U32.AND P3, PT, R10, R9, PT ;  /* 0x000000090a00720c */ /* 0x000fda0003f64070 */
[----:B------:R-:W-:Y:S01]  /*0680*/  @!P3 IMAD.IADD R9, R9, 0x1, -R10 ;  /* 0x000000010909b824 */ /* 0x000fe200078e0a0a */
[----:B------:R-:W-:Y:S02]  /*0690*/  @!P3 IADD3 R8, PT, PT, R8, 0x1, RZ ;  /* 0x000000010808b810 */ /* 0x000fe40007ffe0ff */
[----:B------:R-:W-:Y:S02]  /*06a0*/  ISETP.NE.AND P3, PT, R2, RZ, PT ;  /* 0x000000ff0200720c */ /* 0x000fe40003f65270 */
[----:B------:R-:W-:Y:S02]  /*06b0*/  ISETP.GE.U32.AND P1, PT, R9, R10, PT ;  /* 0x0000000a0900720c */ /* 0x000fe40003f26070 */
[----:B------:R-:W-:-:S04]  /*06c0*/  LOP3.LUT R9, R13, R2, RZ, 0x3c, !PT ;  /* 0x000000020d097212 */ /* 0x000fc800078e3cff */
[----:B------:R-:W-:-:S07]  /*06d0*/  ISETP.GE.AND P2, PT, R9, RZ, PT ;  /* 0x000000ff0900720c */ /* 0x000fce0003f46270 */
[----:B------:R-:W-:-:S06]  /*06e0*/  @P1 VIADD R8, R8, 0x1 ;  /* 0x0000000108081836 */ /* 0x000fcc0000000000 */
[----:B------:R-:W-:Y:S02]  /*06f0*/  @!P2 IADD3 R8, PT, PT, -R8, RZ, RZ ;  /* 0x000000ff0808a210 */ /* 0x000fe40007ffe1ff */
[----:B------:R-:W-:-:S05]  /*0700*/  @!P3 LOP3.LUT R8, RZ, R2, RZ, 0x33, !PT ;  /* 0x00000002ff08b212 */ /* 0x000fca00078e33ff */
[----:B------:R-:W-:Y:S01]  /*0710*/  IMAD.MOV R9, RZ, RZ, -R8 ;  /* 0x000000ffff097224 */ /* 0x000fe200078e0a08 */
[----:B------:R-:W-:-:S03]  /*0720*/  IADD3 R8, PT, PT, R8, UR6, RZ ;  /* 0x0000000608087c10 */ /* 0x000fc6000fffe0ff */
[----:B------:R-:W-:Y:S01]  /*0730*/  IMAD R13, R2, R9, R13 ;  /* 0x00000009020d7224 */ /* 0x000fe200078e020d */
[----:B0-----:R-:W-:-:S03]  /*0740*/  ISETP.GE.AND P1, PT, R8, R6, PT ;  /* 0x000000060800720c */ /* 0x001fc60003f26270 */
[----:B------:R-:W-:Y:S01]  /*0750*/  IMAD.IADD R10, R18, 0x1, R13 ;  /* 0x00000001120a7824 */ /* 0x000fe200078e020d */
[----:B------:R-:W-:-:S04]  /*0760*/  ISETP.GT.AND P1, PT, R8, -0x1, !P1 ;  /* 0xffffffff0800780c */ /* 0x000fc80004f24270 */
[----:B------:R-:W-:-:S04]  /*0770*/  ISETP.GE.AND P2, PT, R10, R7, PT ;  /* 0x000000070a00720c */ /* 0x000fc80003f46270 */
[----:B------:R-:W-:-:S04]  /*0780*/  ISETP.GT.AND P2, PT, R10, -0x1, !P2 ;  /* 0xffffffff0a00780c */ /* 0x000fc80005744270 */
[----:B------:R-:W-:-:S04]  /*0790*/  PLOP3.LUT P1, PT, P1, P2, PT, 0x80, 0x8 ;  /* 0x000000000008781c */ /* 0x000fc80000f25070 */
[----:B------:R-:W-:-:S13]  /*07a0*/  ISETP.GE.OR P1, PT, R11, UR11, !P1 ;  /* 0x0000000b0b007c0c */ /* 0x000fda000cf26670 */
[----:B------:R-:W-:Y:S05]  /*07b0*/  @P1 BRA `(.L_x_3) ;  /* 0x0000000000301947 */ /* 0x000fea0003800000 */
[----:B------:R-:W-:-:S03]  /*07c0*/  MOV R9, RZ ;  /* 0x000000ff00097202 */ /* 0x000fc60000000f00 */
[----:B------:R-:W-:-:S04]  /*07d0*/  IMAD.WIDE R8, R11, R6, R8 ;  /* 0x000000060b087225 */ /* 0x000fc800078e0208 */
[-C--:B------:R-:W-:Y:S02]  /*07e0*/  IMAD R9, R9, R7.reuse, RZ ;  /* 0x0000000709097224 */ /* 0x080fe400078e02ff */
[----:B------:R-:W-:Y:S02]  /*07f0*/  IMAD.MOV.U32 R11, RZ, RZ, RZ ;  /* 0x000000ffff0b7224 */ /* 0x000fe400078e00ff */
[C---:B------:R-:W-:Y:S02]  /*0800*/  IMAD R9, R8.reuse, UR7, R9 ;  /* 0x0000000708097c24 */ /* 0x040fe4000f8e0209 */
[----:B------:R-:W-:-:S03]  /*0810*/  IMAD.WIDE.U32 R10, R8, R7, R10 ;  /* 0x00000007080a7225 */ /* 0x000fc600078e000a */
[----:B------:R-:W-:Y:S02]  /*0820*/  LEA R8, P1, R10, UR20, 0x2 ;  /* 0x000000140a087c11 */ /* 0x000fe4000f8210ff */
[----:B------:R-:W-:-:S04]  /*0830*/  IADD3 R9, PT, PT, R11, R9, RZ ;  /* 0x000000090b097210 */ /* 0x000fc80007ffe0ff */
[----:B------:R-:W-:-:S05]  /*0840*/  LEA.HI.X R9, R10, UR21, R9, 0x2, P1 ;  /* 0x000000150a097c11 */ /* 0x000fca00088f1409 */
[----:B------:R-:W2:Y:S04]  /*0850*/  LDG.E.CONSTANT R8, desc[UR12][R8.64] ;  /* 0x0000000c08087981 */ /* 0x000ea8000c1e9900 */
[----:B--2---:R0:W-:Y:S01]  /*0860*/  STS [R21], R8 ;  /* 0x0000000815007388 */ /* 0x0041e20000000800 */
[----:B------:R-:W-:Y:S05]  /*0870*/  BRA `(.L_x_4) ;  /* 0x00000000000c7947 */ /* 0x000fea0003800000 */
.L_x_3:
[----:B------:R1:W-:Y:S01]  /*0880*/  STS [R21], RZ ;  /* 0x000000ff15007388 */ /* 0x0003e20000000800 */
[----:B------:R-:W-:Y:S05]  /*0890*/  BRA `(.L_x_4) ;  /* 0x0000000000047947 */ /* 0x000fea0003800000 */
.L_x_2:
[----:B------:R2:W-:Y:S02]  /*08a0*/  STS [R21], RZ ;  /* 0x000000ff15007388 */ /* 0x0005e40000000800 */
.L_x_4:
[----:B0-----:R-:W-:Y:S05]  /*08b0*/  BSYNC.RECONVERGENT B0 ;  /* 0x0000000000007941 */ /* 0x001fea0003800200 */
.L_x_1:
[----:B------:R-:W-:Y:S06]  /*08c0*/  BAR.SYNC.DEFER_BLOCKING 0x0 ;  /* 0x0000000000007b1d */ /* 0x000fec0000010000 */
[----:B------:R-:W-:Y:S04]  /*08d0*/  BSSY.RECONVERGENT B0, `(.L_x_5) ;  /* 0x0000026000007945 */ /* 0x000fe80003800200 */
[----:B------:R-:W-:Y:S05]  /*08e0*/  @!P0 BRA `(.L_x_6) ;  /* 0x0000000000908947 */ /* 0x000fea0003800000 */
[----:B------:R-:W-:Y:S04]  /*08f0*/  LDS R8, [R19] ;  /* 0x0000000013087984 */ /* 0x000fe80000000800 */
[----:B------:R-:W0:Y:S04]  /*0900*/  LDS.128 R12, [R17] ;  /* 0x00000000110c7984 */ /* 0x000e280000000c00 */
[----:B-1----:R-:W1:Y:S04]  /*0910*/  LDS R9, [R19+0x40] ;  /* 0x0000400013097984 */ /* 0x002e680000000800 */
[----:B------:R-:W3:Y:S04]  /*0920*/  LDS R27, [R19+0x80] ;  /* 0x00008000131b7984 */ /* 0x000ee80000000800 */
[----:B------:R-:W-:Y:S04]  /*0930*/  LDS R26, [R19+0x140] ;  /* 0x00014000131a7984 */ /* 0x000fe80000000800 */
[----:B------:R-:W-:Y:S01]  /*0940*/  LDS R29, [R19+0x340] ;  /* 0x00034000131d7984 */ /* 0x000fe20000000800 */
[----:B0-----:R-:W-:-:S03]  /*0950*/  FFMA R8, R12, R8, R23 ;  /* 0x000000080c087223 */ /* 0x001fc60000000017 */
[----:B------:R-:W0:Y:S01]  /*0960*/  LDS R12, [R19+0xc0] ;  /* 0x0000c000130c7984 */ /* 0x000e220000000800 */
[----:B-1----:R-:W-:-:S03]  /*0970*/  FFMA R28, R9, R13, R8 ;  /* 0x0000000d091c7223 */ /* 0x002fc60000000008 */
[----:B------:R-:W-:Y:S01]  /*0980*/  LDS R13, [R19+0x100] ;  /* 0x00010000130d7984 */ /* 0x000fe20000000800 */
[----:B---3--:R-:W-:-:S03]  /*0990*/  FFMA R27, R27, R14, R28 ;  /* 0x0000000e1b1b7223 */ /* 0x008fc6000000001c */
[----:B------:R-:W1:Y:S04]  /*09a0*/  LDS.128 R8, [R17+0x10] ;  /* 0x0000100011087984 */ /* 0x000e680000000c00 */
[----:B------:R-:W3:Y:S01]  /*09b0*/  LDS R23, [R19+0x180] ;  /* 0x0001800013177984 */ /* 0x000ee20000000800 */
[----:B0-----:R-:W-:-:S04]  /*09c0*/  FFMA R15, R12, R15, R27 ;  /* 0x0000000f0c0f7223 */ /* 0x001fc8000000001b */
[----:B-1----:R-:W-:Y:S02]  /*09d0*/  FFMA R13, R8, R13, R15 ;  /* 0x0000000d080d7223 */ /* 0x002fe4000000000f */
[----:B------:R-:W0:Y:S02]  /*09e0*/  LDS R8, [R19+0x1c0] ;  /* 0x0001c00013087984 */ /* 0x000e240000000800 */
[----:B------:R-:W-:Y:S02]  /*09f0*/  FFMA R28, R26, R9, R13 ;  /* 0x000000091a1c7223 */ /* 0x000fe4000000000d */
[----:B------:R-:W-:Y:S02]  /*0a00*/  LDS R9, [R19+0x200] ;  /* 0x0002000013097984 */ /* 0x000fe40000000800 */
[----:B---3--:R-:W-:Y:S02]  /*0a10*/  FFMA R27, R23, R10, R28 ;  /* 0x0000000a171b7223 */ /* 0x008fe4000000001c */
[----:B------:R-:W1:Y:S04]  /*0a20*/  LDS.128 R12, [R17+0x20] ;  /* 0x00002000110c7984 */ /* 0x000e680000000c00 */
[----:B------:R-:W3:Y:S04]  /*0a30*/  LDS R26, [R19+0x240] ;  /* 0x00024000131a7984 */ /* 0x000ee80000000800 */
[----:B------:R-:W4:Y:S01]  /*0a40*/  LDS R23, [R19+0x280] ;  /* 0x0002800013177984 */ /* 0x000f220000000800 */
[----:B0-----:R-:W-:-:S04]  /*0a50*/  FFMA R11, R8, R11, R27 ;  /* 0x0000000b080b7223 */ /* 0x001fc8000000001b */
[----:B-1----:R-:W-:Y:S02]  /*0a60*/  FFMA R9, R12, R9, R11 ;  /* 0x000000090c097223 */ /* 0x002fe4000000000b */
[----:B------:R-:W0:Y:S02]  /*0a70*/  LDS R12, [R19+0x2c0] ;  /* 0x0002c000130c7984 */ /* 0x000e240000000800 */
[----:B---3--:R-:W-:Y:S02]  /*0a80*/  FFMA R26, R26, R13, R9 ;  /* 0x0000000d1a1a7223 */ /* 0x008fe40000000009 */
[----:B------:R-:W-:Y:S02]  /*0a90*/  LDS R13, [R19+0x300] ;  /* 0x00030000130d7984 */ /* 0x000fe40000000800 */
[----:B----4-:R-:W-:Y:S02]  /*0aa0*/  FFMA R27, R23, R14, R26 ;  /* 0x0000000e171b7223 */ /* 0x010fe4000000001a */
[----:B------:R-:W1:Y:S04]  /*0ab0*/  LDS.128 R8, [R17+0x30] ;  /* 0x0000300011087984 */ /* 0x000e680000000c00 */
[----:B------:R-:W3:Y:S04]  /*0ac0*/  LDS R23, [R19+0x380] ;  /* 0x0003800013177984 */ /* 0x000ee80000000800 */
[----:B------:R-:W4:Y:S01]  /*0ad0*/  LDS R14, [R19+0x3c0] ;  /* 0x0003c000130e7984 */ /* 0x000f220000000800 */
[----:B0-----:R-:W-:-:S04]  /*0ae0*/  FFMA R15, R12, R15, R27 ;  /* 0x0000000f0c0f7223 */ /* 0x001fc8000000001b */
[----:B-1----:R-:W-:-:S04]  /*0af0*/  FFMA R8, R8, R13, R15 ;  /* 0x0000000d08087223 */ /* 0x002fc8000000000f */
[----:B------:R-:W-:-:S04]  /*0b00*/  FFMA R8, R29, R9, R8 ;  /* 0x000000091d087223 */ /* 0x000fc80000000008 */
[----:B---3--:R-:W-:-:S04]  /*0b10*/  FFMA R23, R23, R10, R8 ;  /* 0x0000000a17177223 */ /* 0x008fc80000000008 */
[----:B----4-:R-:W-:-:S07]  /*0b20*/  FFMA R23, R14, R11, R23 ;  /* 0x0000000b0e177223 */ /* 0x010fce0000000017 */
.L_x_6:
[----:B------:R-:W-:Y:S05]  /*0b30*/  BSYNC.RECONVERGENT B0 ;  /* 0x0000000000007941 */ /* 0x000fea0003800200 */
.L_x_5:
[----:B------:R-:W-:Y:S01]  /*0b40*/  BAR.SYNC.DEFER_BLOCKING 0x0 ;  /* 0x0000000000007b1d */ /* 0x000fe20000010000 */
[----:B------:R-:W-:Y:S01]  /*0b50*/  IADD3 R4, P1, PT, R4, 0x40, RZ ;  /* 0x0000004004047810 */ /* 0x000fe20007f3e0ff */
[----:B------:R-:W-:Y:S01]  /*0b60*/  VIADD R16, R16, 0x10 ;  /* 0x0000001010107836 */ /* 0x000fe20000000000 */
[----:B------:R-:W-:-:S03]  /*0b70*/  IADD3 R0, PT, PT, R0, 0x10, RZ ;  /* 0x0000001000007810 */ /* 0x000fc60007ffe0ff */
[----:B------:R-:W-:Y:S01]  /*0b80*/  IMAD.X R5, RZ, RZ, R5, P1 ;  /* 0x000000ffff057224 */ /* 0x000fe200008e0605 */
[----:B------:R-:W-:Y:S07]  /*0b90*/  BRA.U UP0, `(.L_x_7) ;  /* 0xfffffff500e47547 */ /* 0x000fee000b83ffff */
.L_x_0:
[----:B------:R-:W0:Y:S01]  /*0ba0*/  LDCU.64 UR14, c[0x0][0x3a0] ;  /* 0x00007400ff0e77ac */ /* 0x000e220008000a00 */
[----:B------:R-:W3:Y:S01]  /*0bb0*/  LDC R5, c[0x0][0x3ac] ;  /* 0x0000eb00ff057b82 */ /* 0x000ee20000000800 */
[----:B0-----:R-:W-:-:S04]  /*0bc0*/  ISETP.GE.AND P0, PT, R24, UR15, PT ;  /* 0x0000000f18007c0c */ /* 0x001fc8000bf06270 */
[----:B------:R-:W-:-:S04]  /*0bd0*/  ISETP.GE.OR P0, PT, R22, UR14, P0 ;  /* 0x0000000e16007c0c */ /* 0x000fc80008706670 */
[----:B---3--:R-:W-:-:S13]  /*0be0*/  ISETP.LE.OR P0, PT, R5, UR8, P0 ;  /* 0x0000000805007c0c */ /* 0x008fda0008703670 */
[----:B------:R-:W-:Y:S05]  /*0bf0*/  @P0 EXIT ;  /* 0x000000000000094d */ /* 0x000fea0003800000 */
[----:B------:R-:W0:Y:S01]  /*0c00*/  LDCU.64 UR4, c[0x0][0x390] ;  /* 0x00007200ff0477ac */ /* 0x000e220008000a00 */
[----:B------:R-:W3:Y:S01]  /*0c10*/  LDCU.64 UR6, c[0x0][0x398] ;  /* 0x00007300ff0677ac */ /* 0x000ee20008000a00 */
[----:B0-----:R-:W-:-:S04]  /*0c20*/  ISETP.NE.U32.AND P0, PT, RZ, UR4, PT ;  /* 0x00000004ff007c0c */ /* 0x001fc8000bf05070 */
[----:B------:R-:W-:-:S13]  /*0c30*/  ISETP.NE.AND.EX P0, PT, RZ, UR5, PT, P0 ;  /* 0x00000005ff007c0c */ /* 0x000fda000bf05300 */
[----:B------:R-:W0:Y:S02]  /*0c40*/  @P0 LDC.64 R2, c[0x0][0x390] ;  /* 0x0000e400ff020b82 */ /* 0x000e240000000a00 */
[----:B0-----:R-:W-:-:S06]  /*0c50*/  @P0 IMAD.WIDE.U32 R2, R22, 0x4, R2 ;  /* 0x0000000416020825 */ /* 0x001fcc00078e0002 */
[----:B------:R0:W4:Y:S01]  /*0c60*/  @P0 LDG.E.CONSTANT R2, desc[UR12][R2.64] ;  /* 0x0000000c02020981 */ /* 0x000122000c1e9900 */
[----:B------:R-:W-:Y:S01]  /*0c70*/  UMOV UR4, UR8 ;  /* 0x0000000800047c82 */ /* 0x000fe20008000000 */
[----:B------:R-:W-:Y:S01]  /*0c80*/  UMOV UR5, URZ ;  /* 0x000000ff00057c82 */ /* 0x000fe20008000000 */
[----:B------:R-:W-:Y:S01]  /*0c90*/  SHF.R.S32.HI R25, RZ, 0x1f, R24 ;  /* 0x0000001fff197819 */ /* 0x000fe20000011418 */
[----:B------:R-:W-:Y:S01]  /*0ca0*/  IMAD.WIDE.U32 R4, R22, R5, UR4 ;  /* 0x0000000416047e25 */ /* 0x000fe2000f8e0005 */
[----:B------:R-:W-:-:S03]  /*0cb0*/  USHF.R.S32.HI UR4, URZ, 0x1f, UR15 ;  /* 0x0000001fff047899 */ /* 0x000fc6000801140f */
[----:B------:R-:W-:Y:S02]  /*0cc0*/  IMAD R5, R5, UR15, RZ ;  /* 0x0000000f05057c24 */ /* 0x000fe4000f8e02ff */
[----:B------:R-:W-:-:S04]  /*0cd0*/  IMAD.WIDE.U32 R24, R4, UR15, R24 ;  /* 0x0000000f04187c25 */ /* 0x000fc8000f8e0018 */
[----:B------:R-:W-:Y:S01]  /*0ce0*/  IMAD R5, R4, UR4, R5 ;  /* 0x0000000404057c24 */ /* 0x000fe2000f8e0205 */
[----:B---3--:R-:W-:-:S04]  /*0cf0*/  LEA R4, P1, R24, UR6, 0x2 ;  /* 0x0000000618047c11 */ /* 0x008fc8000f8210ff */
[----:B0-----:R-:W-:-:S04]  /*0d00*/  IADD3 R3, PT, PT, R25, R5, RZ ;  /* 0x0000000519037210 */ /* 0x001fc80007ffe0ff */
[----:B------:R-:W-:Y:S01]  /*0d10*/  LEA.HI.X R5, R24, UR7, R3, 0x2, P1 ;  /* 0x0000000718057c11 */ /* 0x000fe200088f1403 */
[----:B----4-:R-:W-:-:S05]  /*0d20*/  @P0 FADD R23, R2, R23 ;  /* 0x0000001702170221 */ /* 0x010fca0000000000 */
[----:B------:R-:W-:Y:S01]  /*0d30*/  STG.E desc[UR12][R4.64], R23 ;  /* 0x0000001704007986 */ /* 0x000fe2000c10190c */
[----:B------:R-:W-:Y:S05]  /*0d40*/  EXIT ;  /* 0x000000000000794d */ /* 0x000fea0003800000 */
.L_x_8:
[----:B------:R-:W-:-:S00]  /*0d50*/  BRA `(.L_x_8) ;  /* 0xfffffffc00fc7947 */ /* 0x000fc0000383ffff */
[----:B------:R-:W-:-:S00]  /*0d60*/  NOP ;  /* 0x0000000000007918 */ /* 0x000fc00000000000 */
        /* <DEDUP_REMOVED lines=9> */
.L_x_9:


//--------------------- .nv.shared._Z29fused_im2col_gemm_bias_kernelPKfS0_S0_Pfiiiiiiiiiiiii --------------------------
	.section	.nv.shared._Z29fused_im2col_gemm_bias_kernelPKfS0_S0_Pfiiiiiiiiiiiii,"aw",@nobits
	.sectionflags	@""
	.align	4
.nv.shared._Z29fused_im2col_gemm_bias_kernelPKfS0_S0_Pfiiiiiiiiiiiii:
	.zero		3072


//--------------------- .nv.shared.reserved.0     --------------------------
	.section	.nv.shared.reserved.0,"aw",@nobits
	.weak		__nv_reservedSMEM_offset_0_alias
	.size		__nv_reservedSMEM_offset_0_alias, 0, 64
	.other		__nv_reservedSMEM_offset_0_alias,@"STO_CUDA_RESERVED_SHARED STV_DEFAULT"
__nv_reservedSMEM_offset_0_alias:
	.zero		0
	.zero		64


//--------------------- .nv.constant0._Z29fused_im2col_gemm_bias_kernelPKfS0_S0_Pfiiiiiiiiiiiii --------------------------
	.section	.nv.constant0._Z29fused_im2col_gemm_bias_kernelPKfS0_S0_Pfiiiiiiiiiiiii,"a",@progbits
	.sectionflags	@""
	.align	4
.nv.constant0._Z29fused_im2col_gemm_bias_kernelPKfS0_S0_Pfiiiiiiiiiiiii:
	.zero		980


//--------------------- SYMBOLS --------------------------

	.type		.nv.reservedSmem.offset0,@object
	.size		.nv.reservedSmem.offset0,0x4
	.type		.nv.reservedSmem.cap,@object
	.size		.nv.reservedSmem.cap,0x4
